//
// Generated by NVIDIA NVVM Compiler
//
// Compiler Build ID: CL-36424714
// Cuda compilation tools, release 13.0, V13.0.88
// Based on NVVM 20.0.0
//

.version 9.0
.target sm_100
.address_size 64

	// .globl	_Z11sieveKernelPbi

.visible .entry _Z11sieveKernelPbi(
	.param .u64 .ptr .align 1 _Z11sieveKernelPbi_param_0,
	.param .u32 _Z11sieveKernelPbi_param_1
)
{
	.reg .pred 	%p<4>;
	.reg .b16 	%rs<3>;
	.reg .b32 	%r<11>;
	.reg .b64 	%rd<7>;

	ld.param.u64 	%rd2, [_Z11sieveKernelPbi_param_0];
	ld.param.u32 	%r5, [_Z11sieveKernelPbi_param_1];
	cvta.to.global.u64 	%rd1, %rd2;
	mov.u32 	%r6, %ntid.x;
	mov.u32 	%r7, %ctaid.x;
	mov.u32 	%r8, %tid.x;
	mad.lo.s32 	%r9, %r6, %r7, %r8;
	add.s32 	%r1, %r9, 2;
	mul.lo.s32 	%r10, %r1, %r1;
	setp.gt.s32 	%p1, %r10, %r5;
	@%p1 bra 	$L__BB0_3;
	cvt.s64.s32 	%rd3, %r1;
	add.s64 	%rd4, %rd1, %rd3;
	ld.global.u8 	%rs1, [%rd4];
	setp.eq.s16 	%p2, %rs1, 0;
	@%p2 bra 	$L__BB0_3;
$L__BB0_2:
	cvt.s64.s32 	%rd5, %r10;
	add.s64 	%rd6, %rd1, %rd5;
	mov.b16 	%rs2, 0;
	st.global.u8 	[%rd6], %rs2;
	add.s32 	%r10, %r10, %r1;
	setp.le.s32 	%p3, %r10, %r5;
	@%p3 bra 	$L__BB0_2;
$L__BB0_3:
	ret;

}


// ===== COMPILED SASS (sm_100) =====

	.target	sm_100

	.elftype	@"ET_EXEC"


//--------------------- .note.nv.tkinfo           --------------------------
	.section	.note.nv.tkinfo,"",@"SHT_NOTE"
	.sectionflags	@"SHF_NOTE_NV_TKINFO"
	.tkinfo
        /*0018*/ 	.word	0x00000002
        /*0030*/ 	.string	""
        /*0030*/ 	.string	"ptxas"
        /*0030*/ 	.string	"Cuda compilation tools, release 13.0, V13.0.88"
        /*0030*/ 	.string	"Build cuda_13.0.r13.0/compiler.36424714_0"
        /*0030*/ 	.string	"-arch sm_100 -m 64 "



//--------------------- .note.nv.cuinfo           --------------------------
	.section	.note.nv.cuinfo,"",@"SHT_NOTE"
	.sectionflags	@"SHF_NOTE_NV_CUINFO"
        /*0018*/ 	.short	0x0002
        /*001a*/ 	.short	0x0064
        /*001c*/ 	.short	0x0082
	.zero		2


//--------------------- .nv.info                  --------------------------
	.section	.nv.info,"",@"SHT_CUDA_INFO"
	.align	4


	//----- nvinfo : EIATTR_REGCOUNT
	.align		4
        /*0000*/ 	.byte	0x04, 0x2f
        /*0002*/ 	.short	(.L_1 - .L_0)
	.align		4
.L_0:
        /*0004*/ 	.word	index@(_Z11sieveKernelPbi)
        /*0008*/ 	.word	0x00000007


	//----- nvinfo : EIATTR_FRAME_SIZE
	.align		4
.L_1:
        /*000c*/ 	.byte	0x04, 0x11
        /*000e*/ 	.short	(.L_3 - .L_2)
	.align		4
.L_2:
        /*0010*/ 	.word	index@(_Z11sieveKernelPbi)
        /*0014*/ 	.word	0x00000000


	//----- nvinfo : EIATTR_MIN_STACK_SIZE
	.align		4
.L_3:
        /*0018*/ 	.byte	0x04, 0x12
        /*001a*/ 	.short	(.L_5 - .L_4)
	.align		4
.L_4:
        /*001c*/ 	.word	index@(_Z11sieveKernelPbi)
        /*0020*/ 	.word	0x00000000
.L_5:


//--------------------- .nv.compat                --------------------------
	.section	.nv.compat,"",@"SHT_CUDA_COMPAT_INFO"
	.align	4
        /*0000*/ 	.byte	0x02, 0x09, 0x00, 0x00, 0x02, 0x02, 0x01, 0x00, 0x02, 0x05, 0x05, 0x00, 0x03, 0x07, 0x01, 0x01
        /*0010*/ 	.byte	0x02, 0x03, 0x00, 0x00, 0x02, 0x06, 0x01, 0x00, 0x04, 0x0b, 0x08, 0x00, 0x09, 0x00, 0x00, 0x00
        /*0020*/ 	.byte	0x00, 0x00, 0x00, 0x00


//--------------------- .nv.info._Z11sieveKernelPbi --------------------------
	.section	.nv.info._Z11sieveKernelPbi,"",@"SHT_CUDA_INFO"
	.sectionflags	@""
	.align	4


	//----- nvinfo : EIATTR_CUDA_API_VERSION
	.align		4
        /*0000*/ 	.byte	0x04, 0x37
        /*0002*/ 	.short	(.L_7 - .L_6)
.L_6:
        /*0004*/ 	.word	0x00000082


	//----- nvinfo : EIATTR_KPARAM_INFO
	.align		4
.L_7:
        /*0008*/ 	.byte	0x04, 0x17
        /*000a*/ 	.short	(.L_9 - .L_8)
.L_8:
        /*000c*/ 	.word	0x00000000
        /*0010*/ 	.short	0x0001
        /*0012*/ 	.short	0x0008
        /*0014*/ 	.byte	0x00, 0xf0, 0x11, 0x00


	//----- nvinfo : EIATTR_KPARAM_INFO
	.align		4
.L_9:
        /*0018*/ 	.byte	0x04, 0x17
        /*001a*/ 	.short	(.L_11 - .L_10)
.L_10:
        /*001c*/ 	.word	0x00000000
        /*0020*/ 	.short	0x0000
        /*0022*/ 	.short	0x0000
        /*0024*/ 	.byte	0x00, 0xf5, 0x21, 0x00


	//----- nvinfo : EIATTR_SPARSE_MMA_MASK
	.align		4
.L_11:
        /*0028*/ 	.byte	0x03, 0x50
        /*002a*/ 	.short	0x0000


	//----- nvinfo : EIATTR_MAXREG_COUNT
	.align		4
        /*002c*/ 	.byte	0x03, 0x1b
        /*002e*/ 	.short	0x00ff


	//----- nvinfo : EIATTR_MERCURY_ISA_VERSION
	.align		4
        /*0030*/ 	.byte	0x03, 0x5f
        /*0032*/ 	.short	0x0101


	//----- nvinfo : EIATTR_VRC_CTA_INIT_COUNT
	.align		4
        /*0034*/ 	.byte	0x02, 0x4a
	.zero		1
	.zero		1


	//----- nvinfo : EIATTR_EXIT_INSTR_OFFSETS
	.align		4
        /*0038*/ 	.byte	0x04, 0x1c
        /*003a*/ 	.short	(.L_13 - .L_12)


	//   ....[0]....
.L_12:
        /*003c*/ 	.word	0x00000090


	//   ....[1]....
        /*0040*/ 	.word	0x00000100


	//   ....[2]....
        /*0044*/ 	.word	0x00000170


	//----- nvinfo : EIATTR_CRS_STACK_SIZE
	.align		4
.L_13:
        /*0048*/ 	.byte	0x04, 0x1e
        /*004a*/ 	.short	(.L_15 - .L_14)
.L_14:
        /*004c*/ 	.word	0x00000000


	//----- nvinfo : EIATTR_CBANK_PARAM_SIZE
	.align		4
.L_15:
        /*0050*/ 	.byte	0x03, 0x19
        /*0052*/ 	.short	0x000c


	//----- nvinfo : EIATTR_PARAM_CBANK
	.align		4
        /*0054*/ 	.byte	0x04, 0x0a
        /*0056*/ 	.short	(.L_17 - .L_16)
	.align		4
.L_16:
        /*0058*/ 	.word	index@(.nv.constant0._Z11sieveKernelPbi)
        /*005c*/ 	.short	0x0380
        /*005e*/ 	.short	0x000c


	//----- nvinfo : EIATTR_SW_WAR
	.align		4
.L_17:
        /*0060*/ 	.byte	0x04, 0x36
        /*0062*/ 	.short	(.L_19 - .L_18)
.L_18:
        /*0064*/ 	.word	0x00000008
.L_19:


//--------------------- .nv.callgraph             --------------------------
	.section	.nv.callgraph,"",@"SHT_CUDA_CALLGRAPH"
	.align	4
	.sectionentsize	8
	.align		4
        /*0000*/ 	.word	0x00000000
	.align		4
        /*0004*/ 	.word	0xffffffff
	.align		4
        /*0008*/ 	.word	0x00000000
	.align		4
        /*000c*/ 	.word	0xfffffffe
	.align		4
        /*0010*/ 	.word	0x00000000
	.align		4
        /*0014*/ 	.word	0xfffffffd
	.align		4
        /*0018*/ 	.word	0x00000000
	.align		4
        /*001c*/ 	.word	0xfffffffc


//--------------------- .text._Z11sieveKernelPbi  --------------------------
	.section	.text._Z11sieveKernelPbi,"ax",@progbits
	.align	128
        .global         _Z11sieveKernelPbi
        .type           _Z11sieveKernelPbi,@function
        .size           _Z11sieveKernelPbi,(.L_x_2 - _Z11sieveKernelPbi)
        .other          _Z11sieveKernelPbi,@"STO_CUDA_ENTRY STV_DEFAULT"
_Z11sieveKernelPbi:
.text._Z11sieveKernelPbi:
[----:B------:R-:W-:Y:S01]  /*0000*/  LDC R1, c[0x0][0x37c] ;  /* 0x0000df00ff017b82 */ /* 0x000fe20000000800 */
[----:B------:R-:W0:Y:S01]  /*0010*/  S2R R0, SR_CTAID.X ;  /* 0x0000000000007919 */ /* 0x000e220000002500 */
[----:B------:R-:W0:Y:S01]  /*0020*/  LDCU UR4, c[0x0][0x360] ;  /* 0x00006c00ff0477ac */ /* 0x000e220008000800 */
[----:B------:R-:W0:Y:S01]  /*0030*/  S2R R3, SR_TID.X ;  /* 0x0000000000037919 */ /* 0x000e220000002100 */
[----:B------:R-:W1:Y:S01]  /*0040*/  LDCU UR6, c[0x0][0x388] ;  /* 0x00007100ff0677ac */ /* 0x000e620008000800 */
[----:B0-----:R-:W-:-:S04]  /*0050*/  IMAD R0, R0, UR4, R3 ;  /* 0x0000000400007c24 */ /* 0x001fc8000f8e0203 */
[----:B------:R-:W-:-:S04]  /*0060*/  VIADD R0, R0, 0x2 ;  /* 0x0000000200007836 */ /* 0x000fc80000000000 */
[----:B------:R-:W-:-:S05]  /*0070*/  IMAD R4, R0, R0, RZ ;  /* 0x0000000000047224 */ /* 0x000fca00078e02ff */
[----:B-1----:R-:W-:-:S13]  /*0080*/  ISETP.GT.AND P0, PT, R4, UR6, PT ;  /* 0x0000000604007c0c */ /* 0x002fda000bf04270 */
[----:B------:R-:W-:Y:S05]  /*0090*/  @P0 EXIT ;  /* 0x000000000000094d */ /* 0x000fea0003800000 */
[----:B------:R-:W0:Y:S01]  /*00a0*/  LDCU.64 UR8, c[0x0][0x380] ;  /* 0x00007000ff0877ac */ /* 0x000e220008000a00 */
[----:B------:R-:W1:Y:S01]  /*00b0*/  LDCU.64 UR4, c[0x0][0x358] ;  /* 0x00006b00ff0477ac */ /* 0x000e620008000a00 */
[----:B0-----:R-:W-:-:S04]  /*00c0*/  IADD3 R2, P0, PT, R0, UR8, RZ ;  /* 0x0000000800027c10 */ /* 0x001fc8000ff1e0ff */
[----:B------:R-:W-:-:S05]  /*00d0*/  LEA.HI.X.SX32 R3, R0, UR9, 0x1, P0 ;  /* 0x0000000900037c11 */ /* 0x000fca00080f0eff */
[----:B-1----:R-:W2:Y:S02]  /*00e0*/  LDG.E.U8 R2, desc[UR4][R2.64] ;  /* 0x0000000402027981 */ /* 0x002ea4000c1e1100 */
[----:B--2---:R-:W-:-:S13]  /*00f0*/  ISETP.NE.AND P0, PT, R2, RZ, PT ;  /* 0x000000ff0200720c */ /* 0x004fda0003f05270 */
[----:B------:R-:W-:Y:S05]  /*0100*/  @!P0 EXIT ;  /* 0x000000000000894d */ /* 0x000fea0003800000 */
.L_x_0:
[----:B------:R-:W-:-:S04]  /*0110*/  IADD3 R2, P0, PT, R4, UR8, RZ ;  /* 0x0000000804027c10 */ /* 0x000fc8000ff1e0ff */
[----:B------:R-:W-:Y:S01]  /*0120*/  LEA.HI.X.SX32 R3, R4, UR9, 0x1, P0 ;  /* 0x0000000904037c11 */ /* 0x000fe200080f0eff */
[----:B------:R-:W-:-:S04]  /*0130*/  IMAD.IADD R4, R0, 0x1, R4 ;  /* 0x0000000100047824 */ /* 0x000fc800078e0204 */
[----:B------:R0:W-:Y:S01]  /*0140*/  STG.E.U8 desc[UR4][R2.64], RZ ;  /* 0x000000ff02007986 */ /* 0x0001e2000c101104 */
[----:B------:R-:W-:-:S13]  /*0150*/  ISETP.GT.AND P0, PT, R4, UR6, PT ;  /* 0x0000000604007c0c */ /* 0x000fda000bf04270 */
[----:B0-----:R-:W-:Y:S05]  /*0160*/  @!P0 BRA `(.L_x_0) ;  /* 0xfffffffc00e88947 */ /* 0x001fea000383ffff */
[----:B------:R-:W-:Y:S05]  /*0170*/  EXIT ;  /* 0x000000000000794d */ /* 0x000fea0003800000 */
.L_x_1:
[----:B------:R-:W-:-:S00]  /*0180*/  BRA `(.L_x_1) ;  /* 0xfffffffc00fc7947 */ /* 0x000fc0000383ffff */
[----:B------:R-:W-:-:S00]  /*0190*/  NOP ;  /* 0x0000000000007918 */ /* 0x000fc00000000000 */
        /* <DEDUP_REMOVED lines=14> */
.L_x_2:


//--------------------- .nv.shared.reserved.0     --------------------------
	.section	.nv.shared.reserved.0,"aw",@nobits
	.weak		__nv_reservedSMEM_offset_0_alias
	.size		__nv_reservedSMEM_offset_0_alias, 0, 64
	.other		__nv_reservedSMEM_offset_0_alias,@"STO_CUDA_RESERVED_SHARED STV_DEFAULT"
__nv_reservedSMEM_offset_0_alias:
	.zero		0
	.zero		64


//--------------------- .nv.constant0._Z11sieveKernelPbi --------------------------
	.section	.nv.constant0._Z11sieveKernelPbi,"a",@progbits
	.sectionflags	@""
	.align	4
.nv.constant0._Z11sieveKernelPbi:
	.zero		908


//--------------------- SYMBOLS --------------------------

	.type		.nv.reservedSmem.offset0,@object
	.size		.nv.reservedSmem.offset0,0x4
